	.headerflags	@"EF_CUDA_TEXMODE_UNIFIED EF_CUDA_64BIT_ADDRESS EF_CUDA_ACCELERATORS EF_CUDA_SM90 EF_CUDA_VIRTUAL_SM(EF_CUDA_SM90)"
	.elftype	@"ET_EXEC"


//--------------------- .nv.info                  --------------------------
	.section	.nv.info,"",@"SHT_CUDA_INFO"
	.align	4


	//----- nvinfo : EIATTR_REGCOUNT
	.align		4
        /*0000*/ 	.byte	0x04, 0x2f
        /*0002*/ 	.short	(.L_3 - .L_2)
	.align		4
.L_2:
        /*0004*/ 	.word	index@(triton_poi_fused__native_batch_norm_legit_no_training_convolution_hardtanh_16)
        /*0008*/ 	.word	0x00000018


	//----- nvinfo : EIATTR_MIN_STACK_SIZE
	.align		4
.L_3:
        /*000c*/ 	.byte	0x04, 0x12
        /*000e*/ 	.short	(.L_5 - .L_4)
	.align		4
.L_4:
        /*0010*/ 	.word	index@(triton_poi_fused__native_batch_norm_legit_no_training_convolution_hardtanh_16)
        /*0014*/ 	.word	0x00000000


	//----- nvinfo : EIATTR_FRAME_SIZE
	.align		4
.L_5:
        /*0018*/ 	.byte	0x04, 0x11
        /*001a*/ 	.short	(.L_7 - .L_6)
	.align		4
.L_6:
        /*001c*/ 	.word	index@(triton_poi_fused__native_batch_norm_legit_no_training_convolution_hardtanh_16)
        /*0020*/ 	.word	0x00000000


	//----- nvinfo : EIATTR_MIN_STACK_SIZE
	.align		4
.L_7:
        /*0024*/ 	.byte	0x04, 0x12
        /*0026*/ 	.short	(.L_9 - .L_8)
	.align		4
.L_8:
        /*0028*/ 	.word	index@(triton_poi_fused__native_batch_norm_legit_no_training_convolution_hardtanh_16)
        /*002c*/ 	.word	0x00000000
.L_9:


//--------------------- .nv.info.triton_poi_fused__native_batch_norm_legit_no_training_convolution_hardtanh_16 --------------------------
	.section	.nv.info.triton_poi_fused__native_batch_norm_legit_no_training_convolution_hardtanh_16,"",@"SHT_CUDA_INFO"
	.sectionflags	@""
	.align	4


	//----- nvinfo : EIATTR_CUDA_API_VERSION
	.align		4
        /*0000*/ 	.byte	0x04, 0x37
        /*0002*/ 	.short	(.L_11 - .L_10)
.L_10:
        /*0004*/ 	.word	0x0000007c


	//----- nvinfo : EIATTR_KPARAM_INFO
	.align		4
.L_11:
        /*0008*/ 	.byte	0x04, 0x17
        /*000a*/ 	.short	(.L_13 - .L_12)
.L_12:
        /*000c*/ 	.word	0x00000000
        /*0010*/ 	.short	0x0007
        /*0012*/ 	.short	0x0038
        /*0014*/ 	.byte	0x00, 0xf0, 0x11, 0x00


	//----- nvinfo : EIATTR_KPARAM_INFO
	.align		4
.L_13:
        /*0018*/ 	.byte	0x04, 0x17
        /*001a*/ 	.short	(.L_15 - .L_14)
.L_14:
        /*001c*/ 	.word	0x00000000
        /*0020*/ 	.short	0x0006
        /*0022*/ 	.short	0x0030
        /*0024*/ 	.byte	0x00, 0xf4, 0x21, 0x00


	//----- nvinfo : EIATTR_KPARAM_INFO
	.align		4
.L_15:
        /*0028*/ 	.byte	0x04, 0x17
        /*002a*/ 	.short	(.L_17 - .L_16)
.L_16:
        /*002c*/ 	.word	0x00000000
        /*0030*/ 	.short	0x0005
        /*0032*/ 	.short	0x0028
        /*0034*/ 	.byte	0x00, 0xf4, 0x21, 0x00


	//----- nvinfo : EIATTR_KPARAM_INFO
	.align		4
.L_17:
        /*0038*/ 	.byte	0x04, 0x17
        /*003a*/ 	.short	(.L_19 - .L_18)
.L_18:
        /*003c*/ 	.word	0x00000000
        /*0040*/ 	.short	0x0004
        /*0042*/ 	.short	0x0020
        /*0044*/ 	.byte	0x00, 0xf4, 0x21, 0x00


	//----- nvinfo : EIATTR_KPARAM_INFO
	.align		4
.L_19:
        /*0048*/ 	.byte	0x04, 0x17
        /*004a*/ 	.short	(.L_21 - .L_20)
.L_20:
        /*004c*/ 	.word	0x00000000
        /*0050*/ 	.short	0x0003
        /*0052*/ 	.short	0x0018
        /*0054*/ 	.byte	0x00, 0xf4, 0x21, 0x00


	//----- nvinfo : EIATTR_KPARAM_INFO
	.align		4
.L_21:
        /*0058*/ 	.byte	0x04, 0x17
        /*005a*/ 	.short	(.L_23 - .L_22)
.L_22:
        /*005c*/ 	.word	0x00000000
        /*0060*/ 	.short	0x0002
        /*0062*/ 	.short	0x0010
        /*0064*/ 	.byte	0x00, 0xf4, 0x21, 0x00


	//----- nvinfo : EIATTR_KPARAM_INFO
	.align		4
.L_23:
        /*0068*/ 	.byte	0x04, 0x17
        /*006a*/ 	.short	(.L_25 - .L_24)
.L_24:
        /*006c*/ 	.word	0x00000000
        /*0070*/ 	.short	0x0001
        /*0072*/ 	.short	0x0008
        /*0074*/ 	.byte	0x00, 0xf4, 0x21, 0x00


	//----- nvinfo : EIATTR_KPARAM_INFO
	.align		4
.L_25:
        /*0078*/ 	.byte	0x04, 0x17
        /*007a*/ 	.short	(.L_27 - .L_26)
.L_26:
        /*007c*/ 	.word	0x00000000
        /*0080*/ 	.short	0x0000
        /*0082*/ 	.short	0x0000
        /*0084*/ 	.byte	0x00, 0xf4, 0x21, 0x00


	//----- nvinfo : EIATTR_SPARSE_MMA_MASK
	.align		4
.L_27:
        /*0088*/ 	.byte	0x03, 0x50
        /*008a*/ 	.short	0x0000


	//----- nvinfo : EIATTR_MAXREG_COUNT
	.align		4
        /*008c*/ 	.byte	0x03, 0x1b
        /*008e*/ 	.short	0x00ff


	//----- nvinfo : EIATTR_EXIT_INSTR_OFFSETS
	.align		4
        /*0090*/ 	.byte	0x04, 0x1c
        /*0092*/ 	.short	(.L_29 - .L_28)


	//   ....[0]....
.L_28:
        /*0094*/ 	.word	0x00000540


	//----- nvinfo : EIATTR_REQNTID
	.align		4
.L_29:
        /*0098*/ 	.byte	0x04, 0x10
        /*009a*/ 	.short	(.L_31 - .L_30)
.L_30:
        /*009c*/ 	.word	0x00000080
        /*00a0*/ 	.word	0x00000001
        /*00a4*/ 	.word	0x00000001


	//----- nvinfo : EIATTR_CBANK_PARAM_SIZE
	.align		4
.L_31:
        /*00a8*/ 	.byte	0x03, 0x19
        /*00aa*/ 	.short	0x003c


	//----- nvinfo : EIATTR_PARAM_CBANK
	.align		4
        /*00ac*/ 	.byte	0x04, 0x0a
        /*00ae*/ 	.short	(.L_33 - .L_32)
	.align		4
.L_32:
        /*00b0*/ 	.word	index@(.nv.constant0.triton_poi_fused__native_batch_norm_legit_no_training_convolution_hardtanh_16)
        /*00b4*/ 	.short	0x0210
        /*00b6*/ 	.short	0x003c


	//----- nvinfo : EIATTR_SW_WAR
	.align		4
.L_33:
        /*00b8*/ 	.byte	0x04, 0x36
        /*00ba*/ 	.short	(.L_35 - .L_34)
.L_34:
        /*00bc*/ 	.word	0x00000008
.L_35:


//--------------------- .nv.callgraph             --------------------------
	.section	.nv.callgraph,"",@"SHT_CUDA_CALLGRAPH"
	.align	4
	.sectionentsize	8
	.align		4
        /*0000*/ 	.word	0x00000000
	.align		4
        /*0004*/ 	.word	0xffffffff
	.align		4
        /*0008*/ 	.word	0x00000000
	.align		4
        /*000c*/ 	.word	0xfffffffe
	.align		4
        /*0010*/ 	.word	0x00000000
	.align		4
        /*0014*/ 	.word	0xfffffffd
	.align		4
        /*0018*/ 	.word	0x00000000
	.align		4
        /*001c*/ 	.word	0xfffffffc


//--------------------- .nv.constant4             --------------------------
	.section	.nv.constant4,"a",@progbits
	.align	8
	.align		8
.nv.constant4:
        /*0000*/ 	.dword	_$_str
	.align		8
        /*0008*/ 	.dword	_$_str_$_2


//--------------------- .text.triton_poi_fused__native_batch_norm_legit_no_training_convolution_hardtanh_16 --------------------------
	.section	.text.triton_poi_fused__native_batch_norm_legit_no_training_convolution_hardtanh_16,"ax",@progbits
	.align	128
        .global         triton_poi_fused__native_batch_norm_legit_no_training_convolution_hardtanh_16
        .type           triton_poi_fused__native_batch_norm_legit_no_training_convolution_hardtanh_16,@function
        .size           triton_poi_fused__native_batch_norm_legit_no_training_convolution_hardtanh_16,(.L_x_1 - triton_poi_fused__native_batch_norm_legit_no_training_convolution_hardtanh_16)
        .other          triton_poi_fused__native_batch_norm_legit_no_training_convolution_hardtanh_16,@"STO_CUDA_ENTRY STV_DEFAULT"
triton_poi_fused__native_batch_norm_legit_no_training_convolution_hardtanh_16:
.text.triton_poi_fused__native_batch_norm_legit_no_training_convolution_hardtanh_16:
[----:B------:R-:W-:Y:S01]  /*0000*/  LDC R1, c[0x0][0x28] ;  /* 0x00000a00ff017b82 */ /* 0x000fe20000000800 */
[----:B------:R-:W1:Y:S07]  /*0010*/  S2R R0, SR_TID.X ;  /* 0x0000000000007919 */ /* 0x000e6e0000002100 */
[----:B------:R-:W2:Y:S01]  /*0020*/  LDC.64 R20, c[0x0][0x228] ;  /* 0x00008a00ff147b82 */ /* 0x000ea20000000a00 */
[----:B------:R-:W-:Y:S01]  /*0030*/  ULDC.64 UR4, c[0x0][0x208] ;  /* 0x0000820000047ab9 */ /* 0x000fe20000000a00 */
[----:B------:R-:W3:Y:S06]  /*0040*/  S2R R5, SR_CTAID.X ;  /* 0x0000000000057919 */ /* 0x000eec0000002500 */
[----:B------:R-:W4:Y:S08]  /*0050*/  LDC.64 R16, c[0x0][0x218] ;  /* 0x00008600ff107b82 */ /* 0x000f300000000a00 */
[----:B------:R-:W5:Y:S08]  /*0060*/  LDC.64 R18, c[0x0][0x220] ;  /* 0x00008800ff127b82 */ /* 0x000f700000000a00 */
[----:B------:R-:W4:Y:S01]  /*0070*/  LDC.64 R12, c[0x0][0x230] ;  /* 0x00008c00ff0c7b82 */ /* 0x000f220000000a00 */
[----:B-1----:R-:W-:-:S07]  /*0080*/  IMAD.SHL.U32 R0, R0, 0x4, RZ ;  /* 0x0000000400007824 */ /* 0x002fce00078e00ff */
[----:B------:R-:W1:Y:S01]  /*0090*/  LDC.64 R8, c[0x0][0x238] ;  /* 0x00008e00ff087b82 */ /* 0x000e620000000a00 */
[----:B---3--:R-:W-:Y:S02]  /*00a0*/  SHF.R.S32.HI R3, RZ, 0x16, R5 ;  /* 0x00000016ff037819 */ /* 0x008fe40000011405 */
[----:B------:R-:W-:Y:S02]  /*00b0*/  LOP3.LUT R0, R0, 0x1fc, RZ, 0xc0, !PT ;  /* 0x000001fc00007812 */ /* 0x000fe400078ec0ff */
[----:B------:R-:W-:-:S03]  /*00c0*/  SGXT R3, R3, 0x1 ;  /* 0x000000010303781a */ /* 0x000fc60000000200 */
[----:B------:R-:W-:-:S05]  /*00d0*/  IMAD R0, R5, 0x200, R0 ;  /* 0x0000020005007824 */ /* 0x000fca00078e0200 */
[----:B------:R-:W-:-:S04]  /*00e0*/  LEA.HI R3, R3, R0, RZ, 0x6 ;  /* 0x0000000003037211 */ /* 0x000fc800078f30ff */
[--C-:B------:R-:W-:Y:S02]  /*00f0*/  SHF.R.S32.HI R11, RZ, 0x6, R3.reuse ;  /* 0x00000006ff0b7819 */ /* 0x100fe40000011403 */
[----:B------:R-:W-:-:S04]  /*0100*/  SHF.R.S32.HI R2, RZ, 0x1f, R3 ;  /* 0x0000001fff027819 */ /* 0x000fc80000011403 */
[----:B------:R-:W-:-:S04]  /*0110*/  LEA.HI R2, R2, R11, RZ, 0x8 ;  /* 0x0000000b02027211 */ /* 0x000fc800078f40ff */
[----:B------:R-:W-:-:S04]  /*0120*/  LOP3.LUT R2, R2, 0xffffff00, RZ, 0xc0, !PT ;  /* 0xffffff0002027812 */ /* 0x000fc800078ec0ff */
[----:B------:R-:W-:Y:S02]  /*0130*/  IADD3 R11, R11, -R2, RZ ;  /* 0x800000020b0b7210 */ /* 0x000fe40007ffe0ff */
[----:B------:R-:W3:Y:S03]  /*0140*/  LDC.64 R2, c[0x0][0x210] ;  /* 0x00008400ff027b82 */ /* 0x000ee60000000a00 */
[----:B--2---:R-:W-:-:S05]  /*0150*/  IMAD.WIDE R20, R11, 0x4, R20 ;  /* 0x000000040b147825 */ /* 0x004fca00078e0214 */
[----:B------:R1:W2:Y:S01]  /*0160*/  LDG.E.EL R10, desc[UR4][R20.64] ;  /* 0x00000004140a7981 */ /* 0x0002a2000c2e1900 */
[----:B----4-:R-:W-:-:S04]  /*0170*/  IMAD.WIDE R16, R11, 0x4, R16 ;  /* 0x000000040b107825 */ /* 0x010fc800078e0210 */
[----:B-----5:R-:W-:Y:S01]  /*0180*/  IMAD.WIDE R18, R11, 0x4, R18 ;  /* 0x000000040b127825 */ /* 0x020fe200078e0212 */
[----:B------:R4:W5:Y:S04]  /*0190*/  LDG.E.EL R14, desc[UR4][R16.64] ;  /* 0x00000004100e7981 */ /* 0x000968000c2e1900 */
[----:B------:R-:W5:Y:S01]  /*01a0*/  LDG.E.EL R15, desc[UR4][R18.64] ;  /* 0x00000004120f7981 */ /* 0x000f62000c2e1900 */
[----:B---3--:R-:W-:-:S05]  /*01b0*/  IMAD.WIDE R2, R0, 0x4, R2 ;  /* 0x0000000400027825 */ /* 0x008fca00078e0202 */
[----:B------:R-:W5:Y:S01]  /*01c0*/  LDG.E.128 R4, desc[UR4][R2.64] ;  /* 0x0000000402047981 */ /* 0x000f62000c1e1d00 */
[----:B0-----:R-:W-:-:S04]  /*01d0*/  IMAD.WIDE R12, R11, 0x4, R12 ;  /* 0x000000040b0c7825 */ /* 0x001fc800078e020c */
[----:B-1----:R-:W-:Y:S02]  /*01e0*/  IMAD.WIDE R20, R11, 0x4, R8 ;  /* 0x000000040b147825 */ /* 0x002fe400078e0208 */
[----:B------:R0:W3:Y:S04]  /*01f0*/  LDG.E.EL R8, desc[UR4][R12.64] ;  /* 0x000000040c087981 */ /* 0x0000e8000c2e1900 */
[----:B------:R-:W3:Y:S01]  /*0200*/  LDG.E.EL R9, desc[UR4][R20.64] ;  /* 0x0000000414097981 */ /* 0x000ee2000c2e1900 */
[----:B----4-:R-:W-:Y:S02]  /*0210*/  IMAD.MOV.U32 R16, RZ, RZ, 0x3e800000 ;  /* 0x3e800000ff107424 */ /* 0x010fe400078e00ff */
[----:B--2---:R-:W-:-:S04]  /*0220*/  FADD R10, R10, 9.9999997473787516356e-06 ;  /* 0x3727c5ac0a0a7421 */ /* 0x004fc80000000000 */
[----:B------:R-:W1:Y:S02]  /*0230*/  MUFU.SQRT R11, R10 ;  /* 0x0000000a000b7308 */ /* 0x000e640000002000 */
[C---:B-1----:R-:W-:Y:S02]  /*0240*/  FSETP.GT.AND P0, PT, R11.reuse, 8.50705917302346158658e+37, PT ;  /* 0x7e8000000b00780b */ /* 0x042fe40003f04000 */
[----:B------:R-:W-:-:S11]  /*0250*/  FSETP.GEU.AND P1, PT, R11, 1.175494350822287508e-38, PT ;  /* 0x008000000b00780b */ /* 0x000fd60003f2e000 */
[----:B------:R-:W-:-:S04]  /*0260*/  @P0 FMUL R11, R11, 0.25 ;  /* 0x3e8000000b0b0820 */ /* 0x000fc80000400000 */
[----:B------:R-:W-:-:S06]  /*0270*/  @!P1 FMUL R11, R11, 16777216 ;  /* 0x4b8000000b0b9820 */ /* 0x000fcc0000400000 */
[----:B------:R-:W1:Y:S01]  /*0280*/  MUFU.RCP R11, R11 ;  /* 0x0000000b000b7308 */ /* 0x000e620000001000 */
[----:B------:R-:W-:Y:S01]  /*0290*/  FSEL R16, R16, 1, P0 ;  /* 0x3f80000010107808 */ /* 0x000fe20000000000 */
[----:B-----5:R-:W-:-:S04]  /*02a0*/  FADD R7, R7, R14 ;  /* 0x0000000e07077221 */ /* 0x020fc80000000000 */
[----:B------:R-:W-:Y:S01]  /*02b0*/  @!P1 FMUL R16, R16, 16777216 ;  /* 0x4b80000010109820 */ /* 0x000fe20000400000 */
[--C-:B------:R-:W-:Y:S01]  /*02c0*/  FADD R5, R5, R14.reuse ;  /* 0x0000000e05057221 */ /* 0x100fe20000000000 */
[--C-:B------:R-:W-:Y:S01]  /*02d0*/  FADD R6, R6, R14.reuse ;  /* 0x0000000e06067221 */ /* 0x100fe20000000000 */
[C---:B------:R-:W-:Y:S01]  /*02e0*/  FADD R17, -R15.reuse, R7 ;  /* 0x000000070f117221 */ /* 0x040fe20000000100 */
[----:B------:R-:W-:Y:S01]  /*02f0*/  FADD R4, R4, R14 ;  /* 0x0000000e04047221 */ /* 0x000fe20000000000 */
[----:B0-----:R-:W-:Y:S01]  /*0300*/  FADD R13, -R15, R5 ;  /* 0x000000050f0d7221 */ /* 0x001fe20000000100 */
[----:B-1----:R-:W-:Y:S01]  /*0310*/  FMUL R16, R11, R16 ;  /* 0x000000100b107220 */ /* 0x002fe20000400000 */
[C---:B------:R-:W-:Y:S01]  /*0320*/  FADD R11, -R15.reuse, R6 ;  /* 0x000000060f0b7221 */ /* 0x040fe20000000100 */
[----:B------:R-:W-:Y:S02]  /*0330*/  FADD R15, -R15, R4 ;  /* 0x000000040f0f7221 */ /* 0x000fe40000000100 */
[C---:B------:R-:W-:Y:S01]  /*0340*/  FMUL R17, R16.reuse, R17 ;  /* 0x0000001110117220 */ /* 0x040fe20000400000 */
[C---:B------:R-:W-:Y:S01]  /*0350*/  FMUL R12, R16.reuse, R13 ;  /* 0x0000000d100c7220 */ /* 0x040fe20000400000 */
[C---:B------:R-:W-:Y:S01]  /*0360*/  FMUL R10, R16.reuse, R11 ;  /* 0x0000000b100a7220 */ /* 0x040fe20000400000 */
[----:B------:R-:W-:Y:S01]  /*0370*/  FMUL R16, R16, R15 ;  /* 0x0000000f10107220 */ /* 0x000fe20000400000 */
[C-C-:B---3--:R-:W-:Y:S01]  /*0380*/  FFMA R17, R8.reuse, R17, R9.reuse ;  /* 0x0000001108117223 */ /* 0x148fe20000000009 */
[C-C-:B------:R-:W-:Y:S01]  /*0390*/  FFMA R14, R8.reuse, R12, R9.reuse ;  /* 0x0000000c080e7223 */ /* 0x140fe20000000009 */
[C-C-:B------:R-:W-:Y:S01]  /*03a0*/  FFMA R10, R8.reuse, R10, R9.reuse ;  /* 0x0000000a080a7223 */ /* 0x140fe20000000009 */
[----:B------:R-:W-:Y:S01]  /*03b0*/  FFMA R8, R8, R16, R9 ;  /* 0x0000001008087223 */ /* 0x000fe20000000009 */
[----:B------:R-:W0:Y:S01]  /*03c0*/  LDC.64 R12, c[0x0][0x240] ;  /* 0x00009000ff0c7b82 */ /* 0x000e220000000a00 */
[----:B------:R-:W-:-:S02]  /*03d0*/  FSETP.GTU.AND P0, PT, R17, RZ, PT ;  /* 0x000000ff1100720b */ /* 0x000fc40003f0c000 */
[----:B------:R-:W-:Y:S02]  /*03e0*/  FSETP.GTU.AND P1, PT, R10, RZ, PT ;  /* 0x000000ff0a00720b */ /* 0x000fe40003f2c000 */
[----:B------:R-:W-:Y:S02]  /*03f0*/  FSEL R11, R17, RZ, P0 ;  /* 0x000000ff110b7208 */ /* 0x000fe40000000000 */
[----:B------:R-:W-:Y:S02]  /*0400*/  FSETP.GTU.AND P2, PT, R14, RZ, PT ;  /* 0x000000ff0e00720b */ /* 0x000fe40003f4c000 */
[----:B------:R-:W-:Y:S02]  /*0410*/  FSETP.GTU.AND P0, PT, R8, RZ, PT ;  /* 0x000000ff0800720b */ /* 0x000fe40003f0c000 */
[----:B------:R-:W-:Y:S02]  /*0420*/  FSETP.GEU.AND P5, PT, R11, 6, PT ;  /* 0x40c000000b00780b */ /* 0x000fe40003fae000 */
[----:B------:R-:W-:-:S02]  /*0430*/  FSEL R10, R10, RZ, P1 ;  /* 0x000000ff0a0a7208 */ /* 0x000fc40000800000 */
[----:B------:R-:W-:Y:S02]  /*0440*/  FSEL R9, R14, RZ, P2 ;  /* 0x000000ff0e097208 */ /* 0x000fe40001000000 */
[----:B------:R-:W-:Y:S02]  /*0450*/  FSEL R8, R8, RZ, P0 ;  /* 0x000000ff08087208 */ /* 0x000fe40000000000 */
[----:B------:R-:W-:Y:S02]  /*0460*/  FSETP.GEU.AND P0, PT, R10, 6, PT ;  /* 0x40c000000a00780b */ /* 0x000fe40003f0e000 */
[----:B------:R-:W-:Y:S02]  /*0470*/  FSETP.GEU.AND P2, PT, R9, 6, PT ;  /* 0x40c000000900780b */ /* 0x000fe40003f4e000 */
[----:B------:R-:W-:Y:S02]  /*0480*/  FSETP.GEU.AND P1, PT, R8, 6, PT ;  /* 0x40c000000800780b */ /* 0x000fe40003f2e000 */
[----:B------:R-:W-:-:S02]  /*0490*/  FSETP.NAN.AND P6, PT, R11, R11, PT ;  /* 0x0000000b0b00720b */ /* 0x000fc40003fc8000 */
[----:B------:R-:W-:Y:S02]  /*04a0*/  FSETP.NAN.AND P3, PT, R10, R10, PT ;  /* 0x0000000a0a00720b */ /* 0x000fe40003f68000 */
[----:B------:R-:W-:Y:S02]  /*04b0*/  @P5 SEL R11, R11, 0x40c00000, P6 ;  /* 0x40c000000b0b5807 */ /* 0x000fe40003000000 */
[C---:B------:R-:W-:Y:S02]  /*04c0*/  FSETP.NAN.AND P4, PT, R9.reuse, R9, PT ;  /* 0x000000090900720b */ /* 0x040fe40003f88000 */
[----:B------:R-:W-:Y:S01]  /*04d0*/  FSETP.NAN.AND P5, PT, R8, R8, PT ;  /* 0x000000080800720b */ /* 0x000fe20003fa8000 */
[----:B0-----:R-:W-:Y:S01]  /*04e0*/  IMAD.WIDE R12, R0, 0x4, R12 ;  /* 0x00000004000c7825 */ /* 0x001fe200078e020c */
[----:B------:R-:W-:Y:S02]  /*04f0*/  @P0 SEL R10, R10, 0x40c00000, P3 ;  /* 0x40c000000a0a0807 */ /* 0x000fe40001800000 */
[----:B------:R-:W-:-:S02]  /*0500*/  @P2 SEL R9, R9, 0x40c00000, P4 ;  /* 0x40c0000009092807 */ /* 0x000fc40002000000 */
[----:B------:R-:W-:Y:S01]  /*0510*/  @P1 SEL R8, R8, 0x40c00000, P5 ;  /* 0x40c0000008081807 */ /* 0x000fe20002800000 */
[----:B------:R-:W-:Y:S04]  /*0520*/  STG.E.128 desc[UR4][R2.64], R4 ;  /* 0x0000000402007986 */ /* 0x000fe8000c101d04 */
[----:B------:R-:W-:Y:S01]  /*0530*/  STG.E.128 desc[UR4][R12.64], R8 ;  /* 0x000000080c007986 */ /* 0x000fe2000c101d04 */
[----:B------:R-:W-:Y:S05]  /*0540*/  EXIT ;  /* 0x000000000000794d */ /* 0x000fea0003800000 */
.L_x_0:
[----:B------:R-:W-:-:S00]  /*0550*/  BRA `(.L_x_0) ;  /* 0xfffffffc00fc7947 */ /* 0x000fc0000383ffff */
[----:B------:R-:W-:-:S00]  /*0560*/  NOP ;  /* 0x0000000000007918 */ /* 0x000fc00000000000 */
        /* <DEDUP_REMOVED lines=9> */
.L_x_1:


//--------------------- .nv.global.init           --------------------------
	.section	.nv.global.init,"aw",@progbits
.nv.global.init:
	.type		_$_str,@object
	.size		_$_str,(_$_str_$_2 - _$_str)
_$_str:
        /*0000*/ 	.byte	0x5f, 0x5f, 0x43, 0x55, 0x44, 0x41, 0x5f, 0x46, 0x54, 0x5a, 0x00
	.type		_$_str_$_2,@object
	.size		_$_str_$_2,(.L_1 - _$_str_$_2)
_$_str_$_2:
        /*000b*/ 	.byte	0x5f, 0x5f, 0x43, 0x55, 0x44, 0x41, 0x5f, 0x50, 0x52, 0x45, 0x43, 0x5f, 0x53, 0x51, 0x52, 0x54
        /*001b*/ 	.byte	0x00
.L_1:


//--------------------- .nv.constant0.triton_poi_fused__native_batch_norm_legit_no_training_convolution_hardtanh_16 --------------------------
	.section	.nv.constant0.triton_poi_fused__native_batch_norm_legit_no_training_convolution_hardtanh_16,"a",@progbits
	.sectionflags	@""
	.align	4
.nv.constant0.triton_poi_fused__native_batch_norm_legit_no_training_convolution_hardtanh_16:
	.zero		588
